//
// Generated by NVIDIA NVVM Compiler
//
// Compiler Build ID: CL-36424714
// Cuda compilation tools, release 13.0, V13.0.88
// Based on NVVM 20.0.0
//

.version 9.0
.target sm_100
.address_size 64

	// .globl	_Z15initializeArrayPdiiid

.visible .entry _Z15initializeArrayPdiiid(
	.param .u64 .ptr .align 1 _Z15initializeArrayPdiiid_param_0,
	.param .u32 _Z15initializeArrayPdiiid_param_1,
	.param .u32 _Z15initializeArrayPdiiid_param_2,
	.param .u32 _Z15initializeArrayPdiiid_param_3,
	.param .f64 _Z15initializeArrayPdiiid_param_4
)
{
	.reg .pred 	%p<6>;
	.reg .b32 	%r<20>;
	.reg .b64 	%rd<5>;
	.reg .b64 	%fd<2>;

	ld.param.u64 	%rd1, [_Z15initializeArrayPdiiid_param_0];
	ld.param.u32 	%r4, [_Z15initializeArrayPdiiid_param_1];
	ld.param.u32 	%r6, [_Z15initializeArrayPdiiid_param_2];
	ld.param.u32 	%r7, [_Z15initializeArrayPdiiid_param_3];
	ld.param.f64 	%fd1, [_Z15initializeArrayPdiiid_param_4];
	mov.u32 	%r8, %ctaid.x;
	mov.u32 	%r9, %ntid.x;
	mov.u32 	%r10, %tid.x;
	mad.lo.s32 	%r1, %r8, %r9, %r10;
	mov.u32 	%r11, %ctaid.y;
	mov.u32 	%r12, %ntid.y;
	mov.u32 	%r13, %tid.y;
	mad.lo.s32 	%r14, %r11, %r12, %r13;
	mov.u32 	%r15, %ctaid.z;
	mov.u32 	%r16, %ntid.z;
	mov.u32 	%r17, %tid.z;
	mad.lo.s32 	%r3, %r15, %r16, %r17;
	setp.ge.s32 	%p1, %r1, %r4;
	setp.ge.s32 	%p2, %r14, %r6;
	or.pred  	%p3, %p1, %p2;
	setp.ge.s32 	%p4, %r3, %r7;
	or.pred  	%p5, %p3, %p4;
	@%p5 bra 	$L__BB0_2;
	cvta.to.global.u64 	%rd2, %rd1;
	mad.lo.s32 	%r18, %r6, %r3, %r14;
	mad.lo.s32 	%r19, %r18, %r4, %r1;
	mul.wide.s32 	%rd3, %r19, 8;
	add.s64 	%rd4, %rd2, %rd3;
	st.global.f64 	[%rd4], %fd1;
$L__BB0_2:
	ret;

}


// ===== COMPILED SASS (sm_100) =====

	.target	sm_100

	.elftype	@"ET_EXEC"


//--------------------- .note.nv.tkinfo           --------------------------
	.section	.note.nv.tkinfo,"",@"SHT_NOTE"
	.sectionflags	@"SHF_NOTE_NV_TKINFO"
	.tkinfo
        /*0018*/ 	.word	0x00000002
        /*0030*/ 	.string	""
        /*0030*/ 	.string	"ptxas"
        /*0030*/ 	.string	"Cuda compilation tools, release 13.0, V13.0.88"
        /*0030*/ 	.string	"Build cuda_13.0.r13.0/compiler.36424714_0"
        /*0030*/ 	.string	"-arch sm_100 -m 64 "



//--------------------- .note.nv.cuinfo           --------------------------
	.section	.note.nv.cuinfo,"",@"SHT_NOTE"
	.sectionflags	@"SHF_NOTE_NV_CUINFO"
        /*0018*/ 	.short	0x0002
        /*001a*/ 	.short	0x0064
        /*001c*/ 	.short	0x0082
	.zero		2


//--------------------- .nv.info                  --------------------------
	.section	.nv.info,"",@"SHT_CUDA_INFO"
	.align	4


	//----- nvinfo : EIATTR_REGCOUNT
	.align		4
        /*0000*/ 	.byte	0x04, 0x2f
        /*0002*/ 	.short	(.L_1 - .L_0)
	.align		4
.L_0:
        /*0004*/ 	.word	index@(_Z15initializeArrayPdiiid)
        /*0008*/ 	.word	0x0000000a


	//----- nvinfo : EIATTR_FRAME_SIZE
	.align		4
.L_1:
        /*000c*/ 	.byte	0x04, 0x11
        /*000e*/ 	.short	(.L_3 - .L_2)
	.align		4
.L_2:
        /*0010*/ 	.word	index@(_Z15initializeArrayPdiiid)
        /*0014*/ 	.word	0x00000000


	//----- nvinfo : EIATTR_MIN_STACK_SIZE
	.align		4
.L_3:
        /*0018*/ 	.byte	0x04, 0x12
        /*001a*/ 	.short	(.L_5 - .L_4)
	.align		4
.L_4:
        /*001c*/ 	.word	index@(_Z15initializeArrayPdiiid)
        /*0020*/ 	.word	0x00000000
.L_5:


//--------------------- .nv.compat                --------------------------
	.section	.nv.compat,"",@"SHT_CUDA_COMPAT_INFO"
	.align	4
        /*0000*/ 	.byte	0x02, 0x09, 0x00, 0x00, 0x02, 0x02, 0x01, 0x00, 0x02, 0x05, 0x05, 0x00, 0x03, 0x07, 0x01, 0x01
        /*0010*/ 	.byte	0x02, 0x03, 0x00, 0x00, 0x02, 0x06, 0x01, 0x00, 0x04, 0x0b, 0x08, 0x00, 0x09, 0x00, 0x00, 0x00
        /*0020*/ 	.byte	0x00, 0x00, 0x00, 0x00


//--------------------- .nv.info._Z15initializeArrayPdiiid --------------------------
	.section	.nv.info._Z15initializeArrayPdiiid,"",@"SHT_CUDA_INFO"
	.sectionflags	@""
	.align	4


	//----- nvinfo : EIATTR_CUDA_API_VERSION
	.align		4
        /*0000*/ 	.byte	0x04, 0x37
        /*0002*/ 	.short	(.L_7 - .L_6)
.L_6:
        /*0004*/ 	.word	0x00000082


	//----- nvinfo : EIATTR_KPARAM_INFO
	.align		4
.L_7:
        /*0008*/ 	.byte	0x04, 0x17
        /*000a*/ 	.short	(.L_9 - .L_8)
.L_8:
        /*000c*/ 	.word	0x00000000
        /*0010*/ 	.short	0x0004
        /*0012*/ 	.short	0x0018
        /*0014*/ 	.byte	0x00, 0xf0, 0x21, 0x00


	//----- nvinfo : EIATTR_KPARAM_INFO
	.align		4
.L_9:
        /*0018*/ 	.byte	0x04, 0x17
        /*001a*/ 	.short	(.L_11 - .L_10)
.L_10:
        /*001c*/ 	.word	0x00000000
        /*0020*/ 	.short	0x0003
        /*0022*/ 	.short	0x0010
        /*0024*/ 	.byte	0x00, 0xf0, 0x11, 0x00


	//----- nvinfo : EIATTR_KPARAM_INFO
	.align		4
.L_11:
        /*0028*/ 	.byte	0x04, 0x17
        /*002a*/ 	.short	(.L_13 - .L_12)
.L_12:
        /*002c*/ 	.word	0x00000000
        /*0030*/ 	.short	0x0002
        /*0032*/ 	.short	0x000c
        /*0034*/ 	.byte	0x00, 0xf0, 0x11, 0x00


	//----- nvinfo : EIATTR_KPARAM_INFO
	.align		4
.L_13:
        /*0038*/ 	.byte	0x04, 0x17
        /*003a*/ 	.short	(.L_15 - .L_14)
.L_14:
        /*003c*/ 	.word	0x00000000
        /*0040*/ 	.short	0x0001
        /*0042*/ 	.short	0x0008
        /*0044*/ 	.byte	0x00, 0xf0, 0x11, 0x00


	//----- nvinfo : EIATTR_KPARAM_INFO
	.align		4
.L_15:
        /*0048*/ 	.byte	0x04, 0x17
        /*004a*/ 	.short	(.L_17 - .L_16)
.L_16:
        /*004c*/ 	.word	0x00000000
        /*0050*/ 	.short	0x0000
        /*0052*/ 	.short	0x0000
        /*0054*/ 	.byte	0x00, 0xf5, 0x21, 0x00


	//----- nvinfo : EIATTR_SPARSE_MMA_MASK
	.align		4
.L_17:
        /*0058*/ 	.byte	0x03, 0x50
        /*005a*/ 	.short	0x0000


	//----- nvinfo : EIATTR_MAXREG_COUNT
	.align		4
        /*005c*/ 	.byte	0x03, 0x1b
        /*005e*/ 	.short	0x00ff


	//----- nvinfo : EIATTR_MERCURY_ISA_VERSION
	.align		4
        /*0060*/ 	.byte	0x03, 0x5f
        /*0062*/ 	.short	0x0101


	//----- nvinfo : EIATTR_VRC_CTA_INIT_COUNT
	.align		4
        /*0064*/ 	.byte	0x02, 0x4a
	.zero		1
	.zero		1


	//----- nvinfo : EIATTR_EXIT_INSTR_OFFSETS
	.align		4
        /*0068*/ 	.byte	0x04, 0x1c
        /*006a*/ 	.short	(.L_19 - .L_18)


	//   ....[0]....
.L_18:
        /*006c*/ 	.word	0x00000120


	//   ....[1]....
        /*0070*/ 	.word	0x000001a0


	//----- nvinfo : EIATTR_CBANK_PARAM_SIZE
	.align		4
.L_19:
        /*0074*/ 	.byte	0x03, 0x19
        /*0076*/ 	.short	0x0020


	//----- nvinfo : EIATTR_PARAM_CBANK
	.align		4
        /*0078*/ 	.byte	0x04, 0x0a
        /*007a*/ 	.short	(.L_21 - .L_20)
	.align		4
.L_20:
        /*007c*/ 	.word	index@(.nv.constant0._Z15initializeArrayPdiiid)
        /*0080*/ 	.short	0x0380
        /*0082*/ 	.short	0x0020


	//----- nvinfo : EIATTR_SW_WAR
	.align		4
.L_21:
        /*0084*/ 	.byte	0x04, 0x36
        /*0086*/ 	.short	(.L_23 - .L_22)
.L_22:
        /*0088*/ 	.word	0x00000008
.L_23:


//--------------------- .nv.callgraph             --------------------------
	.section	.nv.callgraph,"",@"SHT_CUDA_CALLGRAPH"
	.align	4
	.sectionentsize	8
	.align		4
        /*0000*/ 	.word	0x00000000
	.align		4
        /*0004*/ 	.word	0xffffffff
	.align		4
        /*0008*/ 	.word	0x00000000
	.align		4
        /*000c*/ 	.word	0xfffffffe
	.align		4
        /*0010*/ 	.word	0x00000000
	.align		4
        /*0014*/ 	.word	0xfffffffd
	.align		4
        /*0018*/ 	.word	0x00000000
	.align		4
        /*001c*/ 	.word	0xfffffffc


//--------------------- .text._Z15initializeArrayPdiiid --------------------------
	.section	.text._Z15initializeArrayPdiiid,"ax",@progbits
	.align	128
        .global         _Z15initializeArrayPdiiid
        .type           _Z15initializeArrayPdiiid,@function
        .size           _Z15initializeArrayPdiiid,(.L_x_1 - _Z15initializeArrayPdiiid)
        .other          _Z15initializeArrayPdiiid,@"STO_CUDA_ENTRY STV_DEFAULT"
_Z15initializeArrayPdiiid:
.text._Z15initializeArrayPdiiid:
[----:B------:R-:W-:Y:S01]  /*0000*/  LDC R1, c[0x0][0x37c] ;  /* 0x0000df00ff017b82 */ /* 0x000fe20000000800 */
[----:B------:R-:W0:Y:S07]  /*0010*/  S2R R5, SR_TID.Y ;  /* 0x0000000000057919 */ /* 0x000e2e0000002200 */
[----:B------:R-:W1:Y:S01]  /*0020*/  LDC R0, c[0x0][0x360] ;  /* 0x0000d800ff007b82 */ /* 0x000e620000000800 */
[----:B------:R-:W2:Y:S01]  /*0030*/  LDCU.64 UR8, c[0x0][0x388] ;  /* 0x00007100ff0877ac */ /* 0x000ea20008000a00 */
[----:B------:R-:W1:Y:S01]  /*0040*/  S2R R3, SR_TID.X ;  /* 0x0000000000037919 */ /* 0x000e620000002100 */
[----:B------:R-:W3:Y:S01]  /*0050*/  LDCU UR7, c[0x0][0x390] ;  /* 0x00007200ff0777ac */ /* 0x000ee20008000800 */
[----:B------:R-:W4:Y:S04]  /*0060*/  S2R R2, SR_TID.Z ;  /* 0x0000000000027919 */ /* 0x000f280000002300 */
[----:B------:R-:W0:Y:S08]  /*0070*/  S2UR UR5, SR_CTAID.Y ;  /* 0x00000000000579c3 */ /* 0x000e300000002600 */
[----:B------:R-:W0:Y:S08]  /*0080*/  LDC R6, c[0x0][0x364] ;  /* 0x0000d900ff067b82 */ /* 0x000e300000000800 */
[----:B------:R-:W1:Y:S08]  /*0090*/  S2UR UR4, SR_CTAID.X ;  /* 0x00000000000479c3 */ /* 0x000e700000002500 */
[----:B------:R-:W4:Y:S08]  /*00a0*/  S2UR UR6, SR_CTAID.Z ;  /* 0x00000000000679c3 */ /* 0x000f300000002700 */
[----:B------:R-:W4:Y:S01]  /*00b0*/  LDC R7, c[0x0][0x368] ;  /* 0x0000da00ff077b82 */ /* 0x000f220000000800 */
[----:B0-----:R-:W-:-:S05]  /*00c0*/  IMAD R6, R6, UR5, R5 ;  /* 0x0000000506067c24 */ /* 0x001fca000f8e0205 */
[----:B--2---:R-:W-:Y:S01]  /*00d0*/  ISETP.GE.AND P0, PT, R6, UR9, PT ;  /* 0x0000000906007c0c */ /* 0x004fe2000bf06270 */
[----:B-1----:R-:W-:-:S05]  /*00e0*/  IMAD R0, R0, UR4, R3 ;  /* 0x0000000400007c24 */ /* 0x002fca000f8e0203 */
[----:B------:R-:W-:Y:S01]  /*00f0*/  ISETP.GE.OR P0, PT, R0, UR8, P0 ;  /* 0x0000000800007c0c */ /* 0x000fe20008706670 */
[----:B----4-:R-:W-:-:S05]  /*0100*/  IMAD R7, R7, UR6, R2 ;  /* 0x0000000607077c24 */ /* 0x010fca000f8e0202 */
[----:B---3--:R-:W-:-:S13]  /*0110*/  ISETP.GE.OR P0, PT, R7, UR7, P0 ;  /* 0x0000000707007c0c */ /* 0x008fda0008706670 */
[----:B------:R-:W-:Y:S05]  /*0120*/  @P0 EXIT ;  /* 0x000000000000094d */ /* 0x000fea0003800000 */
[----:B------:R-:W0:Y:S01]  /*0130*/  LDC.64 R2, c[0x0][0x380] ;  /* 0x0000e000ff027b82 */ /* 0x000e220000000a00 */
[----:B------:R-:W1:Y:S01]  /*0140*/  LDCU.64 UR4, c[0x0][0x358] ;  /* 0x00006b00ff0477ac */ /* 0x000e620008000a00 */
[----:B------:R-:W-:-:S04]  /*0150*/  IMAD R7, R7, UR9, R6 ;  /* 0x0000000907077c24 */ /* 0x000fc8000f8e0206 */
[----:B------:R-:W-:Y:S02]  /*0160*/  IMAD R7, R7, UR8, R0 ;  /* 0x0000000807077c24 */ /* 0x000fe4000f8e0200 */
[----:B------:R-:W1:Y:S02]  /*0170*/  LDC.64 R4, c[0x0][0x398] ;  /* 0x0000e600ff047b82 */ /* 0x000e640000000a00 */
[----:B0-----:R-:W-:-:S05]  /*0180*/  IMAD.WIDE R2, R7, 0x8, R2 ;  /* 0x0000000807027825 */ /* 0x001fca00078e0202 */
[----:B-1----:R-:W-:Y:S01]  /*0190*/  STG.E.64 desc[UR4][R2.64], R4 ;  /* 0x0000000402007986 */ /* 0x002fe2000c101b04 */
[----:B------:R-:W-:Y:S05]  /*01a0*/  EXIT ;  /* 0x000000000000794d */ /* 0x000fea0003800000 */
.L_x_0:
[----:B------:R-:W-:-:S00]  /*01b0*/  BRA `(.L_x_0) ;  /* 0xfffffffc00fc7947 */ /* 0x000fc0000383ffff */
[----:B------:R-:W-:-:S00]  /*01c0*/  NOP ;  /* 0x0000000000007918 */ /* 0x000fc00000000000 */
        /* <DEDUP_REMOVED lines=11> */
.L_x_1:


//--------------------- .nv.shared.reserved.0     --------------------------
	.section	.nv.shared.reserved.0,"aw",@nobits
	.weak		__nv_reservedSMEM_offset_0_alias
	.size		__nv_reservedSMEM_offset_0_alias, 0, 64
	.other		__nv_reservedSMEM_offset_0_alias,@"STO_CUDA_RESERVED_SHARED STV_DEFAULT"
__nv_reservedSMEM_offset_0_alias:
	.zero		0
	.zero		64


//--------------------- .nv.constant0._Z15initializeArrayPdiiid --------------------------
	.section	.nv.constant0._Z15initializeArrayPdiiid,"a",@progbits
	.sectionflags	@""
	.align	4
.nv.constant0._Z15initializeArrayPdiiid:
	.zero		928


//--------------------- SYMBOLS --------------------------

	.type		.nv.reservedSmem.offset0,@object
	.size		.nv.reservedSmem.offset0,0x4
